//
// Generated by NVIDIA NVVM Compiler
//
// Compiler Build ID: CL-36424714
// Cuda compilation tools, release 13.0, V13.0.88
// Based on NVVM 20.0.0
//

.version 9.0
.target sm_100
.address_size 64

	// .globl	_Z10rmm_kernelPKiS0_Piiii

.visible .entry _Z10rmm_kernelPKiS0_Piiii(
	.param .u64 .ptr .align 1 _Z10rmm_kernelPKiS0_Piiii_param_0,
	.param .u64 .ptr .align 1 _Z10rmm_kernelPKiS0_Piiii_param_1,
	.param .u64 .ptr .align 1 _Z10rmm_kernelPKiS0_Piiii_param_2,
	.param .u32 _Z10rmm_kernelPKiS0_Piiii_param_3,
	.param .u32 _Z10rmm_kernelPKiS0_Piiii_param_4,
	.param .u32 _Z10rmm_kernelPKiS0_Piiii_param_5
)
{
	.reg .pred 	%p<13>;
	.reg .b32 	%r<185>;
	.reg .b64 	%rd<70>;

	ld.param.u64 	%rd7, [_Z10rmm_kernelPKiS0_Piiii_param_0];
	ld.param.u64 	%rd8, [_Z10rmm_kernelPKiS0_Piiii_param_1];
	ld.param.u32 	%r40, [_Z10rmm_kernelPKiS0_Piiii_param_3];
	ld.param.u32 	%r38, [_Z10rmm_kernelPKiS0_Piiii_param_4];
	ld.param.u32 	%r39, [_Z10rmm_kernelPKiS0_Piiii_param_5];
	cvta.to.global.u64 	%rd1, %rd8;
	cvta.to.global.u64 	%rd2, %rd7;
	mov.u32 	%r41, %ctaid.y;
	mov.u32 	%r42, %ntid.y;
	mov.u32 	%r43, %tid.y;
	mad.lo.s32 	%r1, %r41, %r42, %r43;
	mov.u32 	%r44, %ctaid.x;
	mov.u32 	%r45, %ntid.x;
	mov.u32 	%r46, %tid.x;
	mad.lo.s32 	%r2, %r44, %r45, %r46;
	shr.u32 	%r47, %r40, 31;
	add.s32 	%r48, %r40, %r47;
	shr.s32 	%r49, %r48, 1;
	setp.ge.s32 	%p1, %r1, %r49;
	shr.u32 	%r50, %r39, 31;
	add.s32 	%r51, %r39, %r50;
	shr.s32 	%r3, %r51, 1;
	setp.ge.s32 	%p2, %r2, %r3;
	or.pred  	%p3, %p1, %p2;
	@%p3 bra 	$L__BB0_14;
	shl.b32 	%r4, %r1, 1;
	mul.lo.s32 	%r5, %r38, %r4;
	add.s32 	%r6, %r5, %r38;
	shl.b32 	%r172, %r2, 1;
	setp.lt.s32 	%p4, %r38, 1;
	mov.b32 	%r184, 0;
	@%p4 bra 	$L__BB0_13;
	and.b32  	%r8, %r38, 7;
	setp.lt.u32 	%p5, %r38, 8;
	mov.b32 	%r179, 0;
	mov.u32 	%r184, %r179;
	@%p5 bra 	$L__BB0_5;
	and.b32  	%r179, %r38, 2147483640;
	neg.s32 	%r173, %r179;
	shl.b32 	%r11, %r39, 3;
	mad.lo.s32 	%r171, %r38, %r4, %r38;
	mul.wide.u32 	%rd9, %r5, 4;
	add.s64 	%rd10, %rd9, %rd2;
	add.s64 	%rd69, %rd10, 16;
	mov.b32 	%r184, 0;
	mul.wide.s32 	%rd15, %r39, 4;
$L__BB0_4:
	.pragma "nounroll";
	ld.global.nc.u32 	%r56, [%rd69+-16];
	mul.wide.u32 	%rd11, %r171, 4;
	add.s64 	%rd12, %rd2, %rd11;
	ld.global.nc.u32 	%r57, [%rd12];
	mul.wide.s32 	%rd13, %r172, 4;
	add.s64 	%rd14, %rd1, %rd13;
	ld.global.nc.u32 	%r58, [%rd14];
	ld.global.nc.u32 	%r59, [%rd14+4];
	add.s32 	%r60, %r57, %r56;
	mad.lo.s32 	%r61, %r60, %r58, %r184;
	mad.lo.s32 	%r62, %r59, %r60, %r61;
	ld.global.nc.u32 	%r63, [%rd69+-12];
	ld.global.nc.u32 	%r64, [%rd12+4];
	add.s64 	%rd16, %rd14, %rd15;
	ld.global.nc.u32 	%r65, [%rd16];
	ld.global.nc.u32 	%r66, [%rd16+4];
	add.s32 	%r67, %r64, %r63;
	mad.lo.s32 	%r68, %r67, %r65, %r62;
	mad.lo.s32 	%r69, %r66, %r67, %r68;
	ld.global.nc.u32 	%r70, [%rd69+-8];
	ld.global.nc.u32 	%r71, [%rd12+8];
	add.s64 	%rd17, %rd16, %rd15;
	ld.global.nc.u32 	%r72, [%rd17];
	ld.global.nc.u32 	%r73, [%rd17+4];
	add.s32 	%r74, %r71, %r70;
	mad.lo.s32 	%r75, %r74, %r72, %r69;
	mad.lo.s32 	%r76, %r73, %r74, %r75;
	ld.global.nc.u32 	%r77, [%rd69+-4];
	ld.global.nc.u32 	%r78, [%rd12+12];
	add.s64 	%rd18, %rd17, %rd15;
	ld.global.nc.u32 	%r79, [%rd18];
	ld.global.nc.u32 	%r80, [%rd18+4];
	add.s32 	%r81, %r78, %r77;
	mad.lo.s32 	%r82, %r81, %r79, %r76;
	mad.lo.s32 	%r83, %r80, %r81, %r82;
	ld.global.nc.u32 	%r84, [%rd69];
	ld.global.nc.u32 	%r85, [%rd12+16];
	add.s64 	%rd19, %rd18, %rd15;
	ld.global.nc.u32 	%r86, [%rd19];
	ld.global.nc.u32 	%r87, [%rd19+4];
	add.s32 	%r88, %r85, %r84;
	mad.lo.s32 	%r89, %r88, %r86, %r83;
	mad.lo.s32 	%r90, %r87, %r88, %r89;
	ld.global.nc.u32 	%r91, [%rd69+4];
	ld.global.nc.u32 	%r92, [%rd12+20];
	add.s64 	%rd20, %rd19, %rd15;
	ld.global.nc.u32 	%r93, [%rd20];
	ld.global.nc.u32 	%r94, [%rd20+4];
	add.s32 	%r95, %r92, %r91;
	mad.lo.s32 	%r96, %r95, %r93, %r90;
	mad.lo.s32 	%r97, %r94, %r95, %r96;
	ld.global.nc.u32 	%r98, [%rd69+8];
	ld.global.nc.u32 	%r99, [%rd12+24];
	add.s64 	%rd21, %rd20, %rd15;
	ld.global.nc.u32 	%r100, [%rd21];
	ld.global.nc.u32 	%r101, [%rd21+4];
	add.s32 	%r102, %r99, %r98;
	mad.lo.s32 	%r103, %r102, %r100, %r97;
	mad.lo.s32 	%r104, %r101, %r102, %r103;
	ld.global.nc.u32 	%r105, [%rd69+12];
	ld.global.nc.u32 	%r106, [%rd12+28];
	add.s64 	%rd22, %rd21, %rd15;
	ld.global.nc.u32 	%r107, [%rd22];
	ld.global.nc.u32 	%r108, [%rd22+4];
	add.s32 	%r109, %r106, %r105;
	mad.lo.s32 	%r110, %r109, %r107, %r104;
	mad.lo.s32 	%r184, %r108, %r109, %r110;
	add.s32 	%r173, %r173, 8;
	add.s32 	%r172, %r172, %r11;
	add.s32 	%r171, %r171, 8;
	add.s64 	%rd69, %rd69, 32;
	setp.ne.s32 	%p6, %r173, 0;
	@%p6 bra 	$L__BB0_4;
$L__BB0_5:
	setp.eq.s32 	%p7, %r8, 0;
	@%p7 bra 	$L__BB0_13;
	and.b32  	%r24, %r38, 3;
	setp.lt.u32 	%p8, %r8, 4;
	@%p8 bra 	$L__BB0_8;
	add.s32 	%r112, %r179, %r5;
	mul.wide.u32 	%rd23, %r112, 4;
	add.s64 	%rd24, %rd2, %rd23;
	ld.global.nc.u32 	%r113, [%rd24];
	add.s32 	%r114, %r112, %r38;
	mul.wide.u32 	%rd25, %r114, 4;
	add.s64 	%rd26, %rd2, %rd25;
	ld.global.nc.u32 	%r115, [%rd26];
	shl.b32 	%r116, %r2, 1;
	mad.lo.s32 	%r117, %r179, %r39, %r116;
	mul.wide.s32 	%rd27, %r117, 4;
	add.s64 	%rd28, %rd1, %rd27;
	ld.global.nc.u32 	%r118, [%rd28];
	ld.global.nc.u32 	%r119, [%rd28+4];
	add.s32 	%r120, %r115, %r113;
	mad.lo.s32 	%r121, %r120, %r118, %r184;
	mad.lo.s32 	%r122, %r119, %r120, %r121;
	cvt.u64.u32 	%rd29, %r5;
	cvt.u64.u32 	%rd30, %r179;
	add.s64 	%rd31, %rd30, %rd29;
	shl.b64 	%rd32, %rd31, 2;
	add.s64 	%rd33, %rd2, %rd32;
	ld.global.nc.u32 	%r123, [%rd33+4];
	cvt.u64.u32 	%rd34, %r6;
	add.s64 	%rd35, %rd30, %rd34;
	shl.b64 	%rd36, %rd35, 2;
	add.s64 	%rd37, %rd2, %rd36;
	ld.global.nc.u32 	%r124, [%rd37+4];
	mul.wide.s32 	%rd38, %r39, 4;
	add.s64 	%rd39, %rd28, %rd38;
	ld.global.nc.u32 	%r125, [%rd39];
	ld.global.nc.u32 	%r126, [%rd39+4];
	add.s32 	%r127, %r124, %r123;
	mad.lo.s32 	%r128, %r127, %r125, %r122;
	mad.lo.s32 	%r129, %r126, %r127, %r128;
	ld.global.nc.u32 	%r130, [%rd33+8];
	ld.global.nc.u32 	%r131, [%rd37+8];
	add.s64 	%rd40, %rd39, %rd38;
	ld.global.nc.u32 	%r132, [%rd40];
	ld.global.nc.u32 	%r133, [%rd40+4];
	add.s32 	%r134, %r131, %r130;
	mad.lo.s32 	%r135, %r134, %r132, %r129;
	mad.lo.s32 	%r136, %r133, %r134, %r135;
	ld.global.nc.u32 	%r137, [%rd33+12];
	ld.global.nc.u32 	%r138, [%rd37+12];
	add.s64 	%rd41, %rd40, %rd38;
	ld.global.nc.u32 	%r139, [%rd41];
	ld.global.nc.u32 	%r140, [%rd41+4];
	add.s32 	%r141, %r138, %r137;
	mad.lo.s32 	%r142, %r141, %r139, %r136;
	mad.lo.s32 	%r184, %r140, %r141, %r142;
	add.s32 	%r179, %r179, 4;
$L__BB0_8:
	setp.eq.s32 	%p9, %r24, 0;
	@%p9 bra 	$L__BB0_13;
	shl.b32 	%r30, %r2, 1;
	setp.eq.s32 	%p10, %r24, 1;
	@%p10 bra 	$L__BB0_11;
	add.s32 	%r144, %r179, %r5;
	mul.wide.u32 	%rd42, %r144, 4;
	add.s64 	%rd43, %rd2, %rd42;
	ld.global.nc.u32 	%r145, [%rd43];
	add.s32 	%r146, %r144, %r38;
	mul.wide.u32 	%rd44, %r146, 4;
	add.s64 	%rd45, %rd2, %rd44;
	ld.global.nc.u32 	%r147, [%rd45];
	mad.lo.s32 	%r148, %r179, %r39, %r30;
	mul.wide.s32 	%rd46, %r148, 4;
	add.s64 	%rd47, %rd1, %rd46;
	ld.global.nc.u32 	%r149, [%rd47];
	ld.global.nc.u32 	%r150, [%rd47+4];
	add.s32 	%r151, %r147, %r145;
	mad.lo.s32 	%r152, %r151, %r149, %r184;
	mad.lo.s32 	%r153, %r150, %r151, %r152;
	cvt.u64.u32 	%rd48, %r5;
	cvt.u64.u32 	%rd49, %r179;
	add.s64 	%rd50, %rd49, %rd48;
	shl.b64 	%rd51, %rd50, 2;
	add.s64 	%rd52, %rd2, %rd51;
	ld.global.nc.u32 	%r154, [%rd52+4];
	cvt.u64.u32 	%rd53, %r6;
	add.s64 	%rd54, %rd49, %rd53;
	shl.b64 	%rd55, %rd54, 2;
	add.s64 	%rd56, %rd2, %rd55;
	ld.global.nc.u32 	%r155, [%rd56+4];
	mul.wide.s32 	%rd57, %r39, 4;
	add.s64 	%rd58, %rd47, %rd57;
	ld.global.nc.u32 	%r156, [%rd58];
	ld.global.nc.u32 	%r157, [%rd58+4];
	add.s32 	%r158, %r155, %r154;
	mad.lo.s32 	%r159, %r158, %r156, %r153;
	mad.lo.s32 	%r184, %r157, %r158, %r159;
	add.s32 	%r179, %r179, 2;
$L__BB0_11:
	and.b32  	%r160, %r38, 1;
	setp.eq.b32 	%p11, %r160, 1;
	not.pred 	%p12, %p11;
	@%p12 bra 	$L__BB0_13;
	add.s32 	%r161, %r179, %r5;
	mul.wide.u32 	%rd59, %r161, 4;
	add.s64 	%rd60, %rd2, %rd59;
	ld.global.nc.u32 	%r162, [%rd60];
	add.s32 	%r163, %r161, %r38;
	mul.wide.u32 	%rd61, %r163, 4;
	add.s64 	%rd62, %rd2, %rd61;
	ld.global.nc.u32 	%r164, [%rd62];
	mad.lo.s32 	%r165, %r179, %r39, %r30;
	mul.wide.s32 	%rd63, %r165, 4;
	add.s64 	%rd64, %rd1, %rd63;
	ld.global.nc.u32 	%r166, [%rd64];
	ld.global.nc.u32 	%r167, [%rd64+4];
	add.s32 	%r168, %r164, %r162;
	mad.lo.s32 	%r169, %r168, %r166, %r184;
	mad.lo.s32 	%r184, %r167, %r168, %r169;
$L__BB0_13:
	ld.param.u64 	%rd68, [_Z10rmm_kernelPKiS0_Piiii_param_2];
	mad.lo.s32 	%r170, %r3, %r1, %r2;
	cvta.to.global.u64 	%rd65, %rd68;
	mul.wide.s32 	%rd66, %r170, 4;
	add.s64 	%rd67, %rd65, %rd66;
	st.global.u32 	[%rd67], %r184;
$L__BB0_14:
	ret;

}


// ===== COMPILED SASS (sm_100) =====

	.target	sm_100

	.elftype	@"ET_EXEC"


//--------------------- .note.nv.tkinfo           --------------------------
	.section	.note.nv.tkinfo,"",@"SHT_NOTE"
	.sectionflags	@"SHF_NOTE_NV_TKINFO"
	.tkinfo
        /*0018*/ 	.word	0x00000002
        /*0030*/ 	.string	""
        /*0030*/ 	.string	"ptxas"
        /*0030*/ 	.string	"Cuda compilation tools, release 13.0, V13.0.88"
        /*0030*/ 	.string	"Build cuda_13.0.r13.0/compiler.36424714_0"
        /*0030*/ 	.string	"-arch sm_100 -m 64 "



//--------------------- .note.nv.cuinfo           --------------------------
	.section	.note.nv.cuinfo,"",@"SHT_NOTE"
	.sectionflags	@"SHF_NOTE_NV_CUINFO"
        /*0018*/ 	.short	0x0002
        /*001a*/ 	.short	0x0064
        /*001c*/ 	.short	0x0082
	.zero		2


//--------------------- .nv.info                  --------------------------
	.section	.nv.info,"",@"SHT_CUDA_INFO"
	.align	4


	//----- nvinfo : EIATTR_REGCOUNT
	.align		4
        /*0000*/ 	.byte	0x04, 0x2f
        /*0002*/ 	.short	(.L_1 - .L_0)
	.align		4
.L_0:
        /*0004*/ 	.word	index@(_Z10rmm_kernelPKiS0_Piiii)
        /*0008*/ 	.word	0x00000020


	//----- nvinfo : EIATTR_FRAME_SIZE
	.align		4
.L_1:
        /*000c*/ 	.byte	0x04, 0x11
        /*000e*/ 	.short	(.L_3 - .L_2)
	.align		4
.L_2:
        /*0010*/ 	.word	index@(_Z10rmm_kernelPKiS0_Piiii)
        /*0014*/ 	.word	0x00000000


	//----- nvinfo : EIATTR_MIN_STACK_SIZE
	.align		4
.L_3:
        /*0018*/ 	.byte	0x04, 0x12
        /*001a*/ 	.short	(.L_5 - .L_4)
	.align		4
.L_4:
        /*001c*/ 	.word	index@(_Z10rmm_kernelPKiS0_Piiii)
        /*0020*/ 	.word	0x00000000
.L_5:


//--------------------- .nv.compat                --------------------------
	.section	.nv.compat,"",@"SHT_CUDA_COMPAT_INFO"
	.align	4
        /*0000*/ 	.byte	0x02, 0x09, 0x00, 0x00, 0x02, 0x02, 0x01, 0x00, 0x02, 0x05, 0x05, 0x00, 0x03, 0x07, 0x01, 0x01
        /*0010*/ 	.byte	0x02, 0x03, 0x00, 0x00, 0x02, 0x06, 0x01, 0x00, 0x04, 0x0b, 0x08, 0x00, 0x09, 0x00, 0x00, 0x00
        /*0020*/ 	.byte	0x00, 0x00, 0x00, 0x00


//--------------------- .nv.info._Z10rmm_kernelPKiS0_Piiii --------------------------
	.section	.nv.info._Z10rmm_kernelPKiS0_Piiii,"",@"SHT_CUDA_INFO"
	.sectionflags	@""
	.align	4


	//----- nvinfo : EIATTR_CUDA_API_VERSION
	.align		4
        /*0000*/ 	.byte	0x04, 0x37
        /*0002*/ 	.short	(.L_7 - .L_6)
.L_6:
        /*0004*/ 	.word	0x00000082


	//----- nvinfo : EIATTR_KPARAM_INFO
	.align		4
.L_7:
        /*0008*/ 	.byte	0x04, 0x17
        /*000a*/ 	.short	(.L_9 - .L_8)
.L_8:
        /*000c*/ 	.word	0x00000000
        /*0010*/ 	.short	0x0005
        /*0012*/ 	.short	0x0020
        /*0014*/ 	.byte	0x00, 0xf0, 0x11, 0x00


	//----- nvinfo : EIATTR_KPARAM_INFO
	.align		4
.L_9:
        /*0018*/ 	.byte	0x04, 0x17
        /*001a*/ 	.short	(.L_11 - .L_10)
.L_10:
        /*001c*/ 	.word	0x00000000
        /*0020*/ 	.short	0x0004
        /*0022*/ 	.short	0x001c
        /*0024*/ 	.byte	0x00, 0xf0, 0x11, 0x00


	//----- nvinfo : EIATTR_KPARAM_INFO
	.align		4
.L_11:
        /*0028*/ 	.byte	0x04, 0x17
        /*002a*/ 	.short	(.L_13 - .L_12)
.L_12:
        /*002c*/ 	.word	0x00000000
        /*0030*/ 	.short	0x0003
        /*0032*/ 	.short	0x0018
        /*0034*/ 	.byte	0x00, 0xf0, 0x11, 0x00


	//----- nvinfo : EIATTR_KPARAM_INFO
	.align		4
.L_13:
        /*0038*/ 	.byte	0x04, 0x17
        /*003a*/ 	.short	(.L_15 - .L_14)
.L_14:
        /*003c*/ 	.word	0x00000000
        /*0040*/ 	.short	0x0002
        /*0042*/ 	.short	0x0010
        /*0044*/ 	.byte	0x00, 0xf5, 0x21, 0x00


	//----- nvinfo : EIATTR_KPARAM_INFO
	.align		4
.L_15:
        /*0048*/ 	.byte	0x04, 0x17
        /*004a*/ 	.short	(.L_17 - .L_16)
.L_16:
        /*004c*/ 	.word	0x00000000
        /*0050*/ 	.short	0x0001
        /*0052*/ 	.short	0x0008
        /*0054*/ 	.byte	0x00, 0xf5, 0x21, 0x00


	//----- nvinfo : EIATTR_KPARAM_INFO
	.align		4
.L_17:
        /*0058*/ 	.byte	0x04, 0x17
        /*005a*/ 	.short	(.L_19 - .L_18)
.L_18:
        /*005c*/ 	.word	0x00000000
        /*0060*/ 	.short	0x0000
        /*0062*/ 	.short	0x0000
        /*0064*/ 	.byte	0x00, 0xf5, 0x21, 0x00


	//----- nvinfo : EIATTR_SPARSE_MMA_MASK
	.align		4
.L_19:
        /*0068*/ 	.byte	0x03, 0x50
        /*006a*/ 	.short	0x0000


	//----- nvinfo : EIATTR_MAXREG_COUNT
	.align		4
        /*006c*/ 	.byte	0x03, 0x1b
        /*006e*/ 	.short	0x00ff


	//----- nvinfo : EIATTR_MERCURY_ISA_VERSION
	.align		4
        /*0070*/ 	.byte	0x03, 0x5f
        /*0072*/ 	.short	0x0101


	//----- nvinfo : EIATTR_VRC_CTA_INIT_COUNT
	.align		4
        /*0074*/ 	.byte	0x02, 0x4a
	.zero		1
	.zero		1


	//----- nvinfo : EIATTR_EXIT_INSTR_OFFSETS
	.align		4
        /*0078*/ 	.byte	0x04, 0x1c
        /*007a*/ 	.short	(.L_21 - .L_20)


	//   ....[0]....
.L_20:
        /*007c*/ 	.word	0x00000110


	//   ....[1]....
        /*0080*/ 	.word	0x00000e30


	//----- nvinfo : EIATTR_CBANK_PARAM_SIZE
	.align		4
.L_21:
        /*0084*/ 	.byte	0x03, 0x19
        /*0086*/ 	.short	0x0024


	//----- nvinfo : EIATTR_PARAM_CBANK
	.align		4
        /*0088*/ 	.byte	0x04, 0x0a
        /*008a*/ 	.short	(.L_23 - .L_22)
	.align		4
.L_22:
        /*008c*/ 	.word	index@(.nv.constant0._Z10rmm_kernelPKiS0_Piiii)
        /*0090*/ 	.short	0x0380
        /*0092*/ 	.short	0x0024


	//----- nvinfo : EIATTR_SW_WAR
	.align		4
.L_23:
        /*0094*/ 	.byte	0x04, 0x36
        /*0096*/ 	.short	(.L_25 - .L_24)
.L_24:
        /*0098*/ 	.word	0x00000008
.L_25:


//--------------------- .nv.callgraph             --------------------------
	.section	.nv.callgraph,"",@"SHT_CUDA_CALLGRAPH"
	.align	4
	.sectionentsize	8
	.align		4
        /*0000*/ 	.word	0x00000000
	.align		4
        /*0004*/ 	.word	0xffffffff
	.align		4
        /*0008*/ 	.word	0x00000000
	.align		4
        /*000c*/ 	.word	0xfffffffe
	.align		4
        /*0010*/ 	.word	0x00000000
	.align		4
        /*0014*/ 	.word	0xfffffffd
	.align		4
        /*0018*/ 	.word	0x00000000
	.align		4
        /*001c*/ 	.word	0xfffffffc


//--------------------- .text._Z10rmm_kernelPKiS0_Piiii --------------------------
	.section	.text._Z10rmm_kernelPKiS0_Piiii,"ax",@progbits
	.align	128
        .global         _Z10rmm_kernelPKiS0_Piiii
        .type           _Z10rmm_kernelPKiS0_Piiii,@function
        .size           _Z10rmm_kernelPKiS0_Piiii,(.L_x_6 - _Z10rmm_kernelPKiS0_Piiii)
        .other          _Z10rmm_kernelPKiS0_Piiii,@"STO_CUDA_ENTRY STV_DEFAULT"
_Z10rmm_kernelPKiS0_Piiii:
.text._Z10rmm_kernelPKiS0_Piiii:
[----:B------:R-:W-:Y:S01]  /*0000*/  LDC R1, c[0x0][0x37c] ;  /* 0x0000df00ff017b82 */ /* 0x000fe20000000800 */
[----:B------:R-:W0:Y:S07]  /*0010*/  S2R R7, SR_TID.X ;  /* 0x0000000000077919 */ /* 0x000e2e0000002100 */
[----:B------:R-:W1:Y:S01]  /*0020*/  LDC R0, c[0x0][0x3a0] ;  /* 0x0000e800ff007b82 */ /* 0x000e620000000800 */
[----:B------:R-:W2:Y:S01]  /*0030*/  LDCU UR4, c[0x0][0x398] ;  /* 0x00007300ff0477ac */ /* 0x000ea20008000800 */
[----:B------:R-:W3:Y:S06]  /*0040*/  S2R R5, SR_TID.Y ;  /* 0x0000000000057919 */ /* 0x000eec0000002200 */
[----:B------:R-:W3:Y:S08]  /*0050*/  LDC R4, c[0x0][0x364] ;  /* 0x0000d900ff047b82 */ /* 0x000ef00000000800 */
[----:B------:R-:W0:Y:S01]  /*0060*/  S2UR UR6, SR_CTAID.X ;  /* 0x00000000000679c3 */ /* 0x000e220000002500 */
[----:B--2---:R-:W-:-:S04]  /*0070*/  ULEA.HI UR4, UR4, UR4, URZ, 0x1 ;  /* 0x0000000404047291 */ /* 0x004fc8000f8f08ff */
[----:B------:R-:W-:-:S03]  /*0080*/  USHF.R.S32.HI UR4, URZ, 0x1, UR4 ;  /* 0x00000001ff047899 */ /* 0x000fc60008011404 */
[----:B------:R-:W0:Y:S01]  /*0090*/  LDC R2, c[0x0][0x360] ;  /* 0x0000d800ff027b82 */ /* 0x000e220000000800 */
[----:B-1----:R-:W-:-:S04]  /*00a0*/  LEA.HI R3, R0, R0, RZ, 0x1 ;  /* 0x0000000000037211 */ /* 0x002fc800078f08ff */
[----:B------:R-:W-:-:S03]  /*00b0*/  SHF.R.S32.HI R3, RZ, 0x1, R3 ;  /* 0x00000001ff037819 */ /* 0x000fc60000011403 */
[----:B------:R-:W3:Y:S01]  /*00c0*/  S2UR UR5, SR_CTAID.Y ;  /* 0x00000000000579c3 */ /* 0x000ee20000002600 */
[----:B0-----:R-:W-:-:S05]  /*00d0*/  IMAD R2, R2, UR6, R7 ;  /* 0x0000000602027c24 */ /* 0x001fca000f8e0207 */
[----:B------:R-:W-:Y:S01]  /*00e0*/  ISETP.GE.AND P0, PT, R2, R3, PT ;  /* 0x000000030200720c */ /* 0x000fe20003f06270 */
[----:B---3--:R-:W-:-:S05]  /*00f0*/  IMAD R4, R4, UR5, R5 ;  /* 0x0000000504047c24 */ /* 0x008fca000f8e0205 */
[----:B------:R-:W-:-:S13]  /*0100*/  ISETP.GE.OR P0, PT, R4, UR4, P0 ;  /* 0x0000000404007c0c */ /* 0x000fda0008706670 */
[----:B------:R-:W-:Y:S05]  /*0110*/  @P0 EXIT ;  /* 0x000000000000094d */ /* 0x000fea0003800000 */
[----:B------:R-:W0:Y:S01]  /*0120*/  LDC R5, c[0x0][0x39c] ;  /* 0x0000e700ff057b82 */ /* 0x000e220000000800 */
[----:B------:R-:W1:Y:S01]  /*0130*/  LDCU.64 UR4, c[0x0][0x358] ;  /* 0x00006b00ff0477ac */ /* 0x000e620008000a00 */
[----:B------:R-:W-:Y:S01]  /*0140*/  HFMA2 R22, -RZ, RZ, 0, 0 ;  /* 0x00000000ff167431 */ /* 0x000fe200000001ff */
[----:B0-----:R-:W-:-:S13]  /*0150*/  ISETP.GE.AND P0, PT, R5, 0x1, PT ;  /* 0x000000010500780c */ /* 0x001fda0003f06270 */
[----:B-1----:R-:W-:Y:S05]  /*0160*/  @!P0 BRA `(.L_x_0) ;  /* 0x0000000c00208947 */ /* 0x002fea0003800000 */
[C---:B------:R-:W-:Y:S02]  /*0170*/  ISETP.GE.U32.AND P1, PT, R5.reuse, 0x8, PT ;  /* 0x000000080500780c */ /* 0x040fe40003f26070 */
[----:B------:R-:W-:Y:S02]  /*0180*/  SHF.L.U32 R6, R4, 0x1, RZ ;  /* 0x0000000104067819 */ /* 0x000fe400000006ff */
[----:B------:R-:W-:Y:S02]  /*0190*/  LOP3.LUT R7, R5, 0x7, RZ, 0xc0, !PT ;  /* 0x0000000705077812 */ /* 0x000fe400078ec0ff */
[----:B------:R-:W-:Y:S01]  /*01a0*/  SHF.L.U32 R9, R2, 0x1, RZ ;  /* 0x0000000102097819 */ /* 0x000fe200000006ff */
[----:B------:R-:W-:Y:S01]  /*01b0*/  IMAD R11, R6, R5, RZ ;  /* 0x00000005060b7224 */ /* 0x000fe200078e02ff */
[----:B------:R-:W-:Y:S02]  /*01c0*/  ISETP.NE.AND P0, PT, R7, RZ, PT ;  /* 0x000000ff0700720c */ /* 0x000fe40003f05270 */
[----:B------:R-:W-:-:S02]  /*01d0*/  MOV R8, RZ ;  /* 0x000000ff00087202 */ /* 0x000fc40000000f00 */
[----:B------:R-:W-:Y:S01]  /*01e0*/  MOV R22, RZ ;  /* 0x000000ff00167202 */ /* 0x000fe20000000f00 */
[----:B------:R-:W-:Y:S08]  /*01f0*/  @!P1 BRA `(.L_x_1) ;  /* 0x0000000400489947 */ /* 0x000ff00003800000 */
[----:B------:R-:W0:Y:S01]  /*0200*/  LDC.64 R12, c[0x0][0x380] ;  /* 0x0000e000ff0c7b82 */ /* 0x000e220000000a00 */
[----:B------:R-:W-:Y:S01]  /*0210*/  LOP3.LUT R8, R5, 0x7ffffff8, RZ, 0xc0, !PT ;  /* 0x7ffffff805087812 */ /* 0x000fe200078ec0ff */
[----:B------:R-:W-:Y:S02]  /*0220*/  HFMA2 R22, -RZ, RZ, 0, 0 ;  /* 0x00000000ff167431 */ /* 0x000fe400000001ff */
[----:B------:R-:W-:Y:S01]  /*0230*/  IMAD R6, R6, R5, R5 ;  /* 0x0000000506067224 */ /* 0x000fe200078e0205 */
[----:B------:R-:W-:Y:S02]  /*0240*/  MOV R25, R9 ;  /* 0x0000000900197202 */ /* 0x000fe40000000f00 */
[----:B------:R-:W-:Y:S01]  /*0250*/  IADD3 R10, PT, PT, -R8, RZ, RZ ;  /* 0x000000ff080a7210 */ /* 0x000fe20007ffe1ff */
[----:B0-----:R-:W-:-:S03]  /*0260*/  IMAD.WIDE.U32 R14, R11, 0x4, R12 ;  /* 0x000000040b0e7825 */ /* 0x001fc600078e000c */
[----:B------:R-:W-:-:S04]  /*0270*/  IADD3 R14, P1, PT, R14, 0x10, RZ ;  /* 0x000000100e0e7810 */ /* 0x000fc80007f3e0ff */
[----:B------:R-:W-:-:S09]  /*0280*/  IADD3.X R15, PT, PT, RZ, R15, RZ, P1, !PT ;  /* 0x0000000fff0f7210 */ /* 0x000fd20000ffe4ff */
.L_x_2:
[----:B------:R-:W-:Y:S01]  /*0290*/  IMAD.WIDE.U32 R16, R6, 0x4, R12 ;  /* 0x0000000406107825 */ /* 0x000fe200078e000c */
[----:B------:R-:W2:Y:S01]  /*02a0*/  LDG.E.CONSTANT R28, desc[UR4][R14.64+-0x10] ;  /* 0xfffff0040e1c7981 */ /* 0x000ea2000c1e9900 */
[----:B------:R-:W0:Y:S03]  /*02b0*/  LDC.64 R18, c[0x0][0x388] ;  /* 0x0000e200ff127b82 */ /* 0x000e260000000a00 */
[----:B------:R-:W2:Y:S04]  /*02c0*/  LDG.E.CONSTANT R23, desc[UR4][R16.64] ;  /* 0x0000000410177981 */ /* 0x000ea8000c1e9900 */
[----:B------:R-:W3:Y:S01]  /*02d0*/  LDG.E.CONSTANT R26, desc[UR4][R16.64+0x4] ;  /* 0x00000404101a7981 */ /* 0x000ee2000c1e9900 */
[----:B0-----:R-:W-:-:S05]  /*02e0*/  IMAD.WIDE R20, R25, 0x4, R18 ;  /* 0x0000000419147825 */ /* 0x001fca00078e0212 */
[----:B------:R-:W4:Y:S04]  /*02f0*/  LDG.E.CONSTANT R29, desc[UR4][R20.64] ;  /* 0x00000004141d7981 */ /* 0x000f28000c1e9900 */
[----:B------:R-:W5:Y:S01]  /*0300*/  LDG.E.CONSTANT R27, desc[UR4][R20.64+0x4] ;  /* 0x00000404141b7981 */ /* 0x000f62000c1e9900 */
[----:B--2---:R-:W-:-:S03]  /*0310*/  IMAD.IADD R28, R28, 0x1, R23 ;  /* 0x000000011c1c7824 */ /* 0x004fc600078e0217 */
[----:B------:R-:W3:Y:S01]  /*0320*/  LDG.E.CONSTANT R23, desc[UR4][R14.64+-0xc] ;  /* 0xfffff4040e177981 */ /* 0x000ee2000c1e9900 */
[----:B------:R-:W-:-:S05]  /*0330*/  IMAD.WIDE R18, R0, 0x4, R20 ;  /* 0x0000000400127825 */ /* 0x000fca00078e0214 */
[----:B------:R-:W2:Y:S01]  /*0340*/  LDG.E.CONSTANT R24, desc[UR4][R18.64] ;  /* 0x0000000412187981 */ /* 0x000ea2000c1e9900 */
[----:B----4-:R-:W-:-:S03]  /*0350*/  IMAD R29, R29, R28, R22 ;  /* 0x0000001c1d1d7224 */ /* 0x010fc600078e0216 */
[----:B------:R0:W4:Y:S01]  /*0360*/  LDG.E.CONSTANT R22, desc[UR4][R18.64+0x4] ;  /* 0x0000040412167981 */ /* 0x000122000c1e9900 */
[----:B-----5:R-:W-:Y:S01]  /*0370*/  IMAD R27, R27, R28, R29 ;  /* 0x0000001c1b1b7224 */ /* 0x020fe200078e021d */
[----:B---3--:R-:W-:Y:S02]  /*0380*/  IADD3 R29, PT, PT, R23, R26, RZ ;  /* 0x0000001a171d7210 */ /* 0x008fe40007ffe0ff */
[----:B------:R-:W3:Y:S04]  /*0390*/  LDG.E.CONSTANT R26, desc[UR4][R14.64+-0x8] ;  /* 0xfffff8040e1a7981 */ /* 0x000ee8000c1e9900 */
[----:B------:R-:W3:Y:S01]  /*03a0*/  LDG.E.CONSTANT R23, desc[UR4][R16.64+0x8] ;  /* 0x0000080410177981 */ /* 0x000ee2000c1e9900 */
[----:B------:R-:W-:-:S04]  /*03b0*/  IMAD.WIDE R20, R0, 0x4, R18 ;  /* 0x0000000400147825 */ /* 0x000fc800078e0212 */
[----:B--2---:R-:W-:Y:S02]  /*03c0*/  IMAD R27, R24, R29, R27 ;  /* 0x0000001d181b7224 */ /* 0x004fe400078e021b */
[----:B------:R-:W2:Y:S01]  /*03d0*/  LDG.E.CONSTANT R24, desc[UR4][R20.64] ;  /* 0x0000000414187981 */ /* 0x000ea2000c1e9900 */
[----:B0-----:R-:W-:-:S04]  /*03e0*/  IMAD.WIDE R18, R0, 0x4, R20 ;  /* 0x0000000400127825 */ /* 0x001fc800078e0214 */
[----:B----4-:R-:W-:Y:S02]  /*03f0*/  IMAD R29, R22, R29, R27 ;  /* 0x0000001d161d7224 */ /* 0x010fe400078e021b */
[----:B------:R0:W4:Y:S04]  /*0400*/  LDG.E.CONSTANT R22, desc[UR4][R20.64+0x4] ;  /* 0x0000040414167981 */ /* 0x000128000c1e9900 */
[----:B------:R-:W5:Y:S01]  /*0410*/  LDG.E.CONSTANT R27, desc[UR4][R14.64+-0x4] ;  /* 0xfffffc040e1b7981 */ /* 0x000f62000c1e9900 */
[----:B---3--:R-:W-:-:S03]  /*0420*/  IADD3 R28, PT, PT, R26, R23, RZ ;  /* 0x000000171a1c7210 */ /* 0x008fc60007ffe0ff */
[----:B------:R-:W5:Y:S04]  /*0430*/  LDG.E.CONSTANT R26, desc[UR4][R16.64+0xc] ;  /* 0x00000c04101a7981 */ /* 0x000f68000c1e9900 */
[----:B------:R-:W3:Y:S01]  /*0440*/  LDG.E.CONSTANT R23, desc[UR4][R18.64] ;  /* 0x0000000412177981 */ /* 0x000ee2000c1e9900 */
[-C--:B--2---:R-:W-:Y:S02]  /*0450*/  IMAD R29, R24, R28.reuse, R29 ;  /* 0x0000001c181d7224 */ /* 0x084fe400078e021d */
[----:B0-----:R-:W-:Y:S01]  /*0460*/  IMAD.WIDE R20, R0, 0x4, R18 ;  /* 0x0000000400147825 */ /* 0x001fe200078e0212 */
[----:B------:R-:W2:Y:S03]  /*0470*/  LDG.E.CONSTANT R24, desc[UR4][R14.64] ;  /* 0x000000040e187981 */ /* 0x000ea6000c1e9900 */
[----:B----4-:R-:W-:-:S02]  /*0480*/  IMAD R28, R22, R28, R29 ;  /* 0x0000001c161c7224 */ /* 0x010fc400078e021d */
[----:B------:R-:W4:Y:S04]  /*0490*/  LDG.E.CONSTANT R22, desc[UR4][R18.64+0x4] ;  /* 0x0000040412167981 */ /* 0x000f28000c1e9900 */
[----:B------:R-:W2:Y:S04]  /*04a0*/  LDG.E.CONSTANT R19, desc[UR4][R14.64+0x4] ;  /* 0x000004040e137981 */ /* 0x000ea8000c1e9900 */
[----:B------:R-:W2:Y:S01]  /*04b0*/  LDG.E.CONSTANT R18, desc[UR4][R16.64+0x14] ;  /* 0x0000140410127981 */ /* 0x000ea2000c1e9900 */
[----:B-----5:R-:W-:-:S03]  /*04c0*/  IADD3 R29, PT, PT, R27, R26, RZ ;  /* 0x0000001a1b1d7210 */ /* 0x020fc60007ffe0ff */
[----:B------:R-:W2:Y:S04]  /*04d0*/  LDG.E.CONSTANT R27, desc[UR4][R16.64+0x10] ;  /* 0x00001004101b7981 */ /* 0x000ea8000c1e9900 */
[----:B------:R-:W5:Y:S01]  /*04e0*/  LDG.E.CONSTANT R26, desc[UR4][R20.64] ;  /* 0x00000004141a7981 */ /* 0x000f62000c1e9900 */
[----:B---3--:R-:W-:-:S03]  /*04f0*/  IMAD R23, R23, R29, R28 ;  /* 0x0000001d17177224 */ /* 0x008fc600078e021c */
[----:B------:R-:W3:Y:S01]  /*0500*/  LDG.E.CONSTANT R28, desc[UR4][R20.64+0x4] ;  /* 0x00000404141c7981 */ /* 0x000ee2000c1e9900 */
[----:B----4-:R-:W-:Y:S02]  /*0510*/  IMAD R29, R22, R29, R23 ;  /* 0x0000001d161d7224 */ /* 0x010fe400078e0217 */
[----:B------:R-:W-:Y:S01]  /*0520*/  IMAD.WIDE R22, R0, 0x4, R20 ;  /* 0x0000000400167825 */ /* 0x000fe200078e0214 */
[----:B--2---:R-:W-:-:S04]  /*0530*/  IADD3 R27, PT, PT, R24, R27, RZ ;  /* 0x0000001b181b7210 */ /* 0x004fc80007ffe0ff */
[----:B------:R-:W2:Y:S01]  /*0540*/  LDG.E.CONSTANT R24, desc[UR4][R22.64] ;  /* 0x0000000416187981 */ /* 0x000ea2000c1e9900 */
[----:B-----5:R-:W-:-:S04]  /*0550*/  IMAD R26, R26, R27, R29 ;  /* 0x0000001b1a1a7224 */ /* 0x020fc800078e021d */
[----:B---3--:R-:W-:Y:S02]  /*0560*/  IMAD R26, R28, R27, R26 ;  /* 0x0000001b1c1a7224 */ /* 0x008fe400078e021a */
[----:B------:R-:W3:Y:S01]  /*0570*/  LDG.E.CONSTANT R28, desc[UR4][R22.64+0x4] ;  /* 0x00000404161c7981 */ /* 0x000ee2000c1e9900 */
[----:B------:R-:W-:Y:S01]  /*0580*/  IADD3 R29, PT, PT, R19, R18, RZ ;  /* 0x00000012131d7210 */ /* 0x000fe20007ffe0ff */
[----:B------:R-:W-:Y:S02]  /*0590*/  IMAD.WIDE R18, R0, 0x4, R22 ;  /* 0x0000000400127825 */ /* 0x000fe400078e0216 */
[----:B------:R-:W4:Y:S02]  /*05a0*/  LDG.E.CONSTANT R27, desc[UR4][R16.64+0x18] ;  /* 0x00001804101b7981 */ /* 0x000f24000c1e9900 */
[-C--:B--2---:R-:W-:Y:S02]  /*05b0*/  IMAD R20, R24, R29.reuse, R26 ;  /* 0x0000001d18147224 */ /* 0x084fe400078e021a */
[----:B------:R-:W4:Y:S04]  /*05c0*/  LDG.E.CONSTANT R24, desc[UR4][R14.64+0x8] ;  /* 0x000008040e187981 */ /* 0x000f28000c1e9900 */
[----:B------:R-:W2:Y:S01]  /*05d0*/  LDG.E.CONSTANT R26, desc[UR4][R16.64+0x1c] ;  /* 0x00001c04101a7981 */ /* 0x000ea2000c1e9900 */
[----:B---3--:R-:W-:-:S02]  /*05e0*/  IMAD R29, R28, R29, R20 ;  /* 0x0000001d1c1d7224 */ /* 0x008fc400078e0214 */
[----:B------:R-:W-:Y:S01]  /*05f0*/  IMAD.WIDE R20, R0, 0x4, R18 ;  /* 0x0000000400147825 */ /* 0x000fe200078e0212 */
[----:B------:R-:W3:Y:S04]  /*0600*/  LDG.E.CONSTANT R28, desc[UR4][R18.64+0x4] ;  /* 0x00000404121c7981 */ /* 0x000ee8000c1e9900 */
[----:B------:R-:W5:Y:S04]  /*0610*/  LDG.E.CONSTANT R16, desc[UR4][R18.64] ;  /* 0x0000000412107981 */ /* 0x000f68000c1e9900 */
[----:B------:R0:W2:Y:S04]  /*0620*/  LDG.E.CONSTANT R17, desc[UR4][R14.64+0xc] ;  /* 0x00000c040e117981 */ /* 0x0000a8000c1e9900 */
[----:B------:R-:W3:Y:S04]  /*0630*/  LDG.E.CONSTANT R22, desc[UR4][R20.64] ;  /* 0x0000000414167981 */ /* 0x000ee8000c1e9900 */
[----:B------:R-:W3:Y:S01]  /*0640*/  LDG.E.CONSTANT R23, desc[UR4][R20.64+0x4] ;  /* 0x0000040414177981 */ /* 0x000ee2000c1e9900 */
[----:B------:R-:W-:-:S05]  /*0650*/  VIADD R10, R10, 0x8 ;  /* 0x000000080a0a7836 */ /* 0x000fca0000000000 */
[----:B------:R-:W-:Y:S02]  /*0660*/  ISETP.NE.AND P1, PT, R10, RZ, PT ;  /* 0x000000ff0a00720c */ /* 0x000fe40003f25270 */
[----:B0-----:R-:W-:Y:S02]  /*0670*/  IADD3 R14, P2, PT, R14, 0x20, RZ ;  /* 0x000000200e0e7810 */ /* 0x001fe40007f5e0ff */
[----:B------:R-:W-:Y:S02]  /*0680*/  IADD3 R6, PT, PT, R6, 0x8, RZ ;  /* 0x0000000806067810 */ /* 0x000fe40007ffe0ff */
[----:B------:R-:W-:Y:S02]  /*0690*/  IADD3.X R15, PT, PT, RZ, R15, RZ, P2, !PT ;  /* 0x0000000fff0f7210 */ /* 0x000fe400017fe4ff */
[----:B------:R-:W-:Y:S02]  /*06a0*/  LEA R25, R0, R25, 0x3 ;  /* 0x0000001900197211 */ /* 0x000fe400078e18ff */
[----:B----4-:R-:W-:-:S05]  /*06b0*/  IADD3 R27, PT, PT, R24, R27, RZ ;  /* 0x0000001b181b7210 */ /* 0x010fca0007ffe0ff */
[----:B-----5:R-:W-:Y:S01]  /*06c0*/  IMAD R29, R16, R27, R29 ;  /* 0x0000001b101d7224 */ /* 0x020fe200078e021d */
[----:B--2---:R-:W-:-:S03]  /*06d0*/  IADD3 R26, PT, PT, R17, R26, RZ ;  /* 0x0000001a111a7210 */ /* 0x004fc60007ffe0ff */
[----:B---3--:R-:W-:-:S04]  /*06e0*/  IMAD R29, R28, R27, R29 ;  /* 0x0000001b1c1d7224 */ /* 0x008fc800078e021d */
[----:B------:R-:W-:-:S04]  /*06f0*/  IMAD R22, R22, R26, R29 ;  /* 0x0000001a16167224 */ /* 0x000fc800078e021d */
[----:B------:R-:W-:Y:S01]  /*0700*/  IMAD R22, R23, R26, R22 ;  /* 0x0000001a17167224 */ /* 0x000fe200078e0216 */
[----:B------:R-:W-:Y:S06]  /*0710*/  @P1 BRA `(.L_x_2) ;  /* 0xfffffff800dc1947 */ /* 0x000fec000383ffff */
.L_x_1:
[----:B------:R-:W-:Y:S01]  /*0720*/  IADD3 R21, PT, PT, R11, R5, RZ ;  /* 0x000000050b157210 */ /* 0x000fe20007ffe0ff */
[----:B------:R-:W-:Y:S06]  /*0730*/  @!P0 BRA `(.L_x_0) ;  /* 0x0000000400ac8947 */ /* 0x000fec0003800000 */
[----:B------:R-:W-:Y:S02]  /*0740*/  ISETP.GE.U32.AND P1, PT, R7, 0x4, PT ;  /* 0x000000040700780c */ /* 0x000fe40003f26070 */
[----:B------:R-:W-:-:S04]  /*0750*/  LOP3.LUT R20, R5, 0x3, RZ, 0xc0, !PT ;  /* 0x0000000305147812 */ /* 0x000fc800078ec0ff */
[----:B------:R-:W-:-:S07]  /*0760*/  ISETP.NE.AND P0, PT, R20, RZ, PT ;  /* 0x000000ff1400720c */ /* 0x000fce0003f05270 */
[----:B------:R-:W-:Y:S06]  /*0770*/  @!P1 BRA `(.L_x_3) ;  /* 0x0000000000c49947 */ /* 0x000fec0003800000 */
[----:B------:R-:W0:Y:S01]  /*0780*/  LDC.64 R16, c[0x0][0x380] ;  /* 0x0000e000ff107b82 */ /* 0x000e220000000a00 */
[----:B------:R-:W1:Y:S01]  /*0790*/  LDCU.64 UR6, c[0x0][0x380] ;  /* 0x00007000ff0677ac */ /* 0x000e620008000a00 */
[----:B------:R-:W-:-:S04]  /*07a0*/  IADD3 R6, PT, PT, R11, R8, RZ ;  /* 0x000000080b067210 */ /* 0x000fc80007ffe0ff */
[----:B------:R-:W-:Y:S02]  /*07b0*/  IADD3 R13, PT, PT, R6, R5, RZ ;  /* 0x00000005060d7210 */ /* 0x000fe40007ffe0ff */
[----:B------:R-:W2:Y:S01]  /*07c0*/  LDC.64 R14, c[0x0][0x388] ;  /* 0x0000e200ff0e7b82 */ /* 0x000ea20000000a00 */
[-C--:B------:R-:W-:Y:S02]  /*07d0*/  IADD3 R23, P1, PT, R21, R8.reuse, RZ ;  /* 0x0000000815177210 */ /* 0x080fe40007f3e0ff */
[----:B------:R-:W-:-:S03]  /*07e0*/  IADD3 R7, P2, PT, R11, R8, RZ ;  /* 0x000000080b077210 */ /* 0x000fc60007f5e0ff */
[----:B------:R-:W-:Y:S01]  /*07f0*/  IMAD.X R24, RZ, RZ, RZ, P1 ;  /* 0x000000ffff187224 */ /* 0x000fe200008e06ff */
[----:B------:R-:W-:Y:S01]  /*0800*/  IADD3.X R26, PT, PT, RZ, RZ, RZ, P2, !PT ;  /* 0x000000ffff1a7210 */ /* 0x000fe200017fe4ff */
[----:B0-----:R-:W-:-:S04]  /*0810*/  IMAD.WIDE.U32 R18, R6, 0x4, R16 ;  /* 0x0000000406127825 */ /* 0x001fc800078e0010 */
[----:B------:R-:W-:Y:S01]  /*0820*/  IMAD.WIDE.U32 R16, R13, 0x4, R16 ;  /* 0x000000040d107825 */ /* 0x000fe200078e0010 */
[----:B------:R0:W3:Y:S01]  /*0830*/  LDG.E.CONSTANT R10, desc[UR4][R18.64] ;  /* 0x00000004120a7981 */ /* 0x0000e2000c1e9900 */
[----:B-1----:R-:W-:Y:S02]  /*0840*/  LEA R6, P2, R7, UR6, 0x2 ;  /* 0x0000000607067c11 */ /* 0x002fe4000f8410ff */
[----:B------:R-:W-:Y:S01]  /*0850*/  IMAD R13, R8, R0, R9 ;  /* 0x00000000080d7224 */ /* 0x000fe200078e0209 */
[----:B------:R-:W-:Y:S01]  /*0860*/  LEA R12, P1, R23, UR6, 0x2 ;  /* 0x00000006170c7c11 */ /* 0x000fe2000f8210ff */
[----:B------:R-:W3:Y:S01]  /*0870*/  LDG.E.CONSTANT R17, desc[UR4][R16.64] ;  /* 0x0000000410117981 */ /* 0x000ee2000c1e9900 */
[----:B------:R-:W-:Y:S01]  /*0880*/  LEA.HI.X R7, R7, UR7, R26, 0x2, P2 ;  /* 0x0000000707077c11 */ /* 0x000fe200090f141a */
[----:B--2---:R-:W-:Y:S01]  /*0890*/  IMAD.WIDE R14, R13, 0x4, R14 ;  /* 0x000000040d0e7825 */ /* 0x004fe200078e020e */
[----:B------:R-:W-:-:S03]  /*08a0*/  LEA.HI.X R13, R23, UR7, R24, 0x2, P1 ;  /* 0x00000007170d7c11 */ /* 0x000fc600088f1418 */
[----:B------:R-:W2:Y:S04]  /*08b0*/  LDG.E.CONSTANT R23, desc[UR4][R6.64+0x4] ;  /* 0x0000040406177981 */ /* 0x000ea8000c1e9900 */
[----:B------:R-:W4:Y:S04]  /*08c0*/  LDG.E.CONSTANT R25, desc[UR4][R14.64] ;  /* 0x000000040e197981 */ /* 0x000f28000c1e9900 */
[----:B------:R-:W2:Y:S01]  /*08d0*/  LDG.E.CONSTANT R24, desc[UR4][R12.64+0x4] ;  /* 0x000004040c187981 */ /* 0x000ea2000c1e9900 */
[----:B0-----:R-:W-:-:S03]  /*08e0*/  IMAD.WIDE R18, R0, 0x4, R14 ;  /* 0x0000000400127825 */ /* 0x001fc600078e020e */
[----:B------:R-:W5:Y:S04]  /*08f0*/  LDG.E.CONSTANT R26, desc[UR4][R14.64+0x4] ;  /* 0x000004040e1a7981 */ /* 0x000f68000c1e9900 */
[----:B------:R-:W5:Y:S04]  /*0900*/  LDG.E.CONSTANT R27, desc[UR4][R6.64+0x8] ;  /* 0x00000804061b7981 */ /* 0x000f68000c1e9900 */
[----:B------:R0:W5:Y:S04]  /*0910*/  LDG.E.CONSTANT R28, desc[UR4][R6.64+0xc] ;  /* 0x00000c04061c7981 */ /* 0x000168000c1e9900 */
[----:B------:R-:W5:Y:S04]  /*0920*/  LDG.E.CONSTANT R14, desc[UR4][R18.64] ;  /* 0x00000004120e7981 */ /* 0x000f68000c1e9900 */
[----:B------:R-:W5:Y:S04]  /*0930*/  LDG.E.CONSTANT R15, desc[UR4][R12.64+0x8] ;  /* 0x000008040c0f7981 */ /* 0x000f68000c1e9900 */
[----:B------:R-:W5:Y:S01]  /*0940*/  LDG.E.CONSTANT R13, desc[UR4][R12.64+0xc] ;  /* 0x00000c040c0d7981 */ /* 0x000f62000c1e9900 */
[----:B---3--:R-:W-:Y:S01]  /*0950*/  IADD3 R29, PT, PT, R10, R17, RZ ;  /* 0x000000110a1d7210 */ /* 0x008fe20007ffe0ff */
[----:B------:R-:W-:-:S02]  /*0960*/  IMAD.WIDE R16, R0, 0x4, R18 ;  /* 0x0000000400107825 */ /* 0x000fc400078e0212 */
[----:B------:R-:W3:Y:S02]  /*0970*/  LDG.E.CONSTANT R10, desc[UR4][R18.64+0x4] ;  /* 0x00000404120a7981 */ /* 0x000ee4000c1e9900 */
[-C--:B----4-:R-:W-:Y:S02]  /*0980*/  IMAD R25, R25, R29.reuse, R22 ;  /* 0x0000001d19197224 */ /* 0x090fe400078e0216 */
[----:B------:R-:W4:Y:S01]  /*0990*/  LDG.E.CONSTANT R22, desc[UR4][R16.64] ;  /* 0x0000000410167981 */ /* 0x000f22000c1e9900 */
[----:B0-----:R-:W-:Y:S01]  /*09a0*/  IMAD.WIDE R6, R0, 0x4, R16 ;  /* 0x0000000400067825 */ /* 0x001fe200078e0210 */
[----:B--2---:R-:W-:Y:S02]  /*09b0*/  IADD3 R24, PT, PT, R23, R24, RZ ;  /* 0x0000001817187210 */ /* 0x004fe40007ffe0ff */
[----:B------:R-:W2:Y:S04]  /*09c0*/  LDG.E.CONSTANT R23, desc[UR4][R16.64+0x4] ;  /* 0x0000040410177981 */ /* 0x000ea8000c1e9900 */
[----:B------:R-:W2:Y:S04]  /*09d0*/  LDG.E.CONSTANT R12, desc[UR4][R6.64] ;  /* 0x00000004060c7981 */ /* 0x000ea8000c1e9900 */
[----:B------:R-:W2:Y:S01]  /*09e0*/  LDG.E.CONSTANT R6, desc[UR4][R6.64+0x4] ;  /* 0x0000040406067981 */ /* 0x000ea2000c1e9900 */
[----:B-----5:R-:W-:-:S04]  /*09f0*/  IMAD R25, R26, R29, R25 ;  /* 0x0000001d1a197224 */ /* 0x020fc800078e0219 */
[-C--:B------:R-:W-:Y:S01]  /*0a00*/  IMAD R25, R14, R24.reuse, R25 ;  /* 0x000000180e197224 */ /* 0x080fe200078e0219 */
[----:B------:R-:W-:Y:S02]  /*0a10*/  IADD3 R14, PT, PT, R27, R15, RZ ;  /* 0x0000000f1b0e7210 */ /* 0x000fe40007ffe0ff */
[----:B------:R-:W-:Y:S02]  /*0a20*/  IADD3 R13, PT, PT, R28, R13, RZ ;  /* 0x0000000d1c0d7210 */ /* 0x000fe40007ffe0ff */
[----:B------:R-:W-:Y:S01]  /*0a30*/  IADD3 R8, PT, PT, R8, 0x4, RZ ;  /* 0x0000000408087810 */ /* 0x000fe20007ffe0ff */
[----:B---3--:R-:W-:-:S04]  /*0a40*/  IMAD R25, R10, R24, R25 ;  /* 0x000000180a197224 */ /* 0x008fc800078e0219 */
[----:B----4-:R-:W-:-:S04]  /*0a50*/  IMAD R22, R22, R14, R25 ;  /* 0x0000000e16167224 */ /* 0x010fc800078e0219 */
[----:B--2---:R-:W-:-:S04]  /*0a60*/  IMAD R23, R23, R14, R22 ;  /* 0x0000000e17177224 */ /* 0x004fc800078e0216 */
[----:B------:R-:W-:-:S04]  /*0a70*/  IMAD R12, R12, R13, R23 ;  /* 0x0000000d0c0c7224 */ /* 0x000fc800078e0217 */
[----:B------:R-:W-:-:S07]  /*0a80*/  IMAD R22, R6, R13, R12 ;  /* 0x0000000d06167224 */ /* 0x000fce00078e020c */
.L_x_3:
[----:B------:R-:W-:Y:S05]  /*0a90*/  @!P0 BRA `(.L_x_0) ;  /* 0x0000000000d48947 */ /* 0x000fea0003800000 */
[----:B------:R-:W-:Y:S02]  /*0aa0*/  ISETP.NE.AND P1, PT, R20, 0x1, PT ;  /* 0x000000011400780c */ /* 0x000fe40003f25270 */
[----:B------:R-:W-:-:S04]  /*0ab0*/  LOP3.LUT R6, R5, 0x1, RZ, 0xc0, !PT ;  /* 0x0000000105067812 */ /* 0x000fc800078ec0ff */
[----:B------:R-:W-:-:S07]  /*0ac0*/  ISETP.NE.U32.AND P0, PT, R6, 0x1, PT ;  /* 0x000000010600780c */ /* 0x000fce0003f05070 */
[----:B------:R-:W-:Y:S06]  /*0ad0*/  @!P1 BRA `(.L_x_4) ;  /* 0x0000000000849947 */ /* 0x000fec0003800000 */
[----:B------:R-:W0:Y:S01]  /*0ae0*/  LDC.64 R16, c[0x0][0x380] ;  /* 0x0000e000ff107b82 */ /* 0x000e220000000a00 */
[----:B------:R-:W1:Y:S01]  /*0af0*/  LDCU.64 UR6, c[0x0][0x380] ;  /* 0x00007000ff0677ac */ /* 0x000e620008000a00 */
[CC--:B------:R-:W-:Y:S02]  /*0b00*/  IADD3 R10, P1, PT, R11.reuse, R8.reuse, RZ ;  /* 0x000000080b0a7210 */ /* 0x0c0fe40007f3e0ff */
[----:B------:R-:W-:Y:S02]  /*0b10*/  IADD3 R14, PT, PT, R11, R8, RZ ;  /* 0x000000080b0e7210 */ /* 0x000fe40007ffe0ff */
[----:B------:R-:W-:Y:S02]  /*0b20*/  IADD3.X R13, PT, PT, RZ, RZ, RZ, P1, !PT ;  /* 0x000000ffff0d7210 */ /* 0x000fe40000ffe4ff */
[----:B------:R-:W2:Y:S01]  /*0b30*/  LDC.64 R6, c[0x0][0x388] ;  /* 0x0000e200ff067b82 */ /* 0x000ea20000000a00 */
[----:B------:R-:W-:Y:S01]  /*0b40*/  IMAD.IADD R19, R14, 0x1, R5 ;  /* 0x000000010e137824 */ /* 0x000fe200078e0205 */
[----:B-1----:R-:W-:-:S04]  /*0b50*/  LEA R12, P1, R10, UR6, 0x2 ;  /* 0x000000060a0c7c11 */ /* 0x002fc8000f8210ff */
[----:B------:R-:W-:Y:S01]  /*0b60*/  LEA.HI.X R13, R10, UR7, R13, 0x2, P1 ;  /* 0x000000070a0d7c11 */ /* 0x000fe200088f140d */
[----:B0-----:R-:W-:Y:S01]  /*0b70*/  IMAD.WIDE.U32 R14, R14, 0x4, R16 ;  /* 0x000000040e0e7825 */ /* 0x001fe200078e0010 */
[----:B------:R-:W-:-:S03]  /*0b80*/  IADD3 R21, P1, PT, R21, R8, RZ ;  /* 0x0000000815157210 */ /* 0x000fc60007f3e0ff */
[----:B------:R-:W-:Y:S01]  /*0b90*/  IMAD.WIDE.U32 R18, R19, 0x4, R16 ;  /* 0x0000000413127825 */ /* 0x000fe200078e0010 */
[----:B------:R-:W-:Y:S01]  /*0ba0*/  IADD3.X R10, PT, PT, RZ, RZ, RZ, P1, !PT ;  /* 0x000000ffff0a7210 */ /* 0x000fe20000ffe4ff */
[----:B------:R-:W3:Y:S01]  /*0bb0*/  LDG.E.CONSTANT R14, desc[UR4][R14.64] ;  /* 0x000000040e0e7981 */ /* 0x000ee2000c1e9900 */
[----:B------:R-:W-:Y:S01]  /*0bc0*/  LEA R16, P1, R21, UR6, 0x2 ;  /* 0x0000000615107c11 */ /* 0x000fe2000f8210ff */
[----:B------:R-:W-:Y:S02]  /*0bd0*/  IMAD R17, R8, R0, R9 ;  /* 0x0000000008117224 */ /* 0x000fe400078e0209 */
[----:B------:R-:W3:Y:S02]  /*0be0*/  LDG.E.CONSTANT R19, desc[UR4][R18.64] ;  /* 0x0000000412137981 */ /* 0x000ee4000c1e9900 */
[----:B--2---:R-:W-:Y:S01]  /*0bf0*/  IMAD.WIDE R6, R17, 0x4, R6 ;  /* 0x0000000411067825 */ /* 0x004fe200078e0206 */
[----:B------:R-:W-:Y:S01]  /*0c00*/  LEA.HI.X R17, R21, UR7, R10, 0x2, P1 ;  /* 0x0000000715117c11 */ /* 0x000fe200088f140a */
[----:B------:R-:W2:Y:S04]  /*0c10*/  LDG.E.CONSTANT R12, desc[UR4][R12.64+0x4] ;  /* 0x000004040c0c7981 */ /* 0x000ea8000c1e9900 */
[----:B------:R-:W4:Y:S01]  /*0c20*/  LDG.E.CONSTANT R23, desc[UR4][R6.64] ;  /* 0x0000000406177981 */ /* 0x000f22000c1e9900 */
[----:B------:R-:W-:-:S03]  /*0c30*/  IMAD.WIDE R20, R0, 0x4, R6 ;  /* 0x0000000400147825 */ /* 0x000fc600078e0206 */
[----:B------:R-:W2:Y:S04]  /*0c40*/  LDG.E.CONSTANT R17, desc[UR4][R16.64+0x4] ;  /* 0x0000040410117981 */ /* 0x000ea8000c1e9900 */
[----:B------:R-:W5:Y:S04]  /*0c50*/  LDG.E.CONSTANT R10, desc[UR4][R6.64+0x4] ;  /* 0x00000404060a7981 */ /* 0x000f68000c1e9900 */
[----:B------:R-:W5:Y:S04]  /*0c60*/  LDG.E.CONSTANT R25, desc[UR4][R20.64] ;  /* 0x0000000414197981 */ /* 0x000f68000c1e9900 */
[----:B------:R-:W5:Y:S01]  /*0c70*/  LDG.E.CONSTANT R24, desc[UR4][R20.64+0x4] ;  /* 0x0000040414187981 */ /* 0x000f62000c1e9900 */
[----:B------:R-:W-:-:S02]  /*0c80*/  IADD3 R8, PT, PT, R8, 0x2, RZ ;  /* 0x0000000208087810 */ /* 0x000fc40007ffe0ff */
[----:B---3--:R-:W-:-:S05]  /*0c90*/  IADD3 R15, PT, PT, R14, R19, RZ ;  /* 0x000000130e0f7210 */ /* 0x008fca0007ffe0ff */
[----:B----4-:R-:W-:Y:S01]  /*0ca0*/  IMAD R23, R23, R15, R22 ;  /* 0x0000000f17177224 */ /* 0x010fe200078e0216 */
[----:B--2---:R-:W-:-:S03]  /*0cb0*/  IADD3 R19, PT, PT, R12, R17, RZ ;  /* 0x000000110c137210 */ /* 0x004fc60007ffe0ff */
[----:B-----5:R-:W-:-:S04]  /*0cc0*/  IMAD R10, R10, R15, R23 ;  /* 0x0000000f0a0a7224 */ /* 0x020fc800078e0217 */
[----:B------:R-:W-:-:S04]  /*0cd0*/  IMAD R10, R25, R19, R10 ;  /* 0x00000013190a7224 */ /* 0x000fc800078e020a */
[----:B------:R-:W-:-:S07]  /*0ce0*/  IMAD R22, R24, R19, R10 ;  /* 0x0000001318167224 */ /* 0x000fce00078e020a */
.L_x_4:
[----:B------:R-:W-:Y:S05]  /*0cf0*/  @P0 BRA `(.L_x_0) ;  /* 0x00000000003c0947 */ /* 0x000fea0003800000 */
[----:B------:R-:W0:Y:S01]  /*0d00*/  LDC.64 R12, c[0x0][0x380] ;  /* 0x0000e000ff0c7b82 */ /* 0x000e220000000a00 */
[----:B------:R-:W-:Y:S01]  /*0d10*/  IADD3 R11, PT, PT, R11, R8, RZ ;  /* 0x000000080b0b7210 */ /* 0x000fe20007ffe0ff */
[----:B------:R-:W-:-:S03]  /*0d20*/  IMAD R15, R8, R0, R9 ;  /* 0x00000000080f7224 */ /* 0x000fc600078e0209 */
[----:B------:R-:W-:-:S03]  /*0d30*/  IADD3 R5, PT, PT, R11, R5, RZ ;  /* 0x000000050b057210 */ /* 0x000fc60007ffe0ff */
[----:B------:R-:W1:Y:S01]  /*0d40*/  LDC.64 R6, c[0x0][0x388] ;  /* 0x0000e200ff067b82 */ /* 0x000e620000000a00 */
[----:B0-----:R-:W-:-:S04]  /*0d50*/  IMAD.WIDE.U32 R8, R11, 0x4, R12 ;  /* 0x000000040b087825 */ /* 0x001fc800078e000c */
[----:B------:R-:W-:Y:S02]  /*0d60*/  IMAD.WIDE.U32 R12, R5, 0x4, R12 ;  /* 0x00000004050c7825 */ /* 0x000fe400078e000c */
[----:B------:R-:W2:Y:S02]  /*0d70*/  LDG.E.CONSTANT R8, desc[UR4][R8.64] ;  /* 0x0000000408087981 */ /* 0x000ea4000c1e9900 */
[----:B-1----:R-:W-:Y:S02]  /*0d80*/  IMAD.WIDE R6, R15, 0x4, R6 ;  /* 0x000000040f067825 */ /* 0x002fe400078e0206 */
[----:B------:R-:W2:Y:S04]  /*0d90*/  LDG.E.CONSTANT R13, desc[UR4][R12.64] ;  /* 0x000000040c0d7981 */ /* 0x000ea8000c1e9900 */
[----:B------:R-:W3:Y:S04]  /*0da0*/  LDG.E.CONSTANT R5, desc[UR4][R6.64] ;  /* 0x0000000406057981 */ /* 0x000ee8000c1e9900 */
[----:B------:R-:W4:Y:S01]  /*0db0*/  LDG.E.CONSTANT R0, desc[UR4][R6.64+0x4] ;  /* 0x0000040406007981 */ /* 0x000f22000c1e9900 */
[----:B--2---:R-:W-:-:S05]  /*0dc0*/  IADD3 R11, PT, PT, R8, R13, RZ ;  /* 0x0000000d080b7210 */ /* 0x004fca0007ffe0ff */
[----:B---3--:R-:W-:-:S04]  /*0dd0*/  IMAD R5, R5, R11, R22 ;  /* 0x0000000b05057224 */ /* 0x008fc800078e0216 */
[----:B----4-:R-:W-:-:S07]  /*0de0*/  IMAD R22, R0, R11, R5 ;  /* 0x0000000b00167224 */ /* 0x010fce00078e0205 */
.L_x_0:
[----:B------:R-:W0:Y:S01]  /*0df0*/  LDC.64 R6, c[0x0][0x390] ;  /* 0x0000e400ff067b82 */ /* 0x000e220000000a00 */
[----:B------:R-:W-:-:S04]  /*0e00*/  IMAD R3, R4, R3, R2 ;  /* 0x0000000304037224 */ /* 0x000fc800078e0202 */
[----:B0-----:R-:W-:-:S05]  /*0e10*/  IMAD.WIDE R2, R3, 0x4, R6 ;  /* 0x0000000403027825 */ /* 0x001fca00078e0206 */
[----:B------:R-:W-:Y:S01]  /*0e20*/  STG.E desc[UR4][R2.64], R22 ;  /* 0x0000001602007986 */ /* 0x000fe2000c101904 */
[----:B------:R-:W-:Y:S05]  /*0e30*/  EXIT ;  /* 0x000000000000794d */ /* 0x000fea0003800000 */
.L_x_5:
[----:B------:R-:W-:-:S00]  /*0e40*/  BRA `(.L_x_5) ;  /* 0xfffffffc00fc7947 */ /* 0x000fc0000383ffff */
[----:B------:R-:W-:-:S00]  /*0e50*/  NOP ;  /* 0x0000000000007918 */ /* 0x000fc00000000000 */
        /* <DEDUP_REMOVED lines=10> */
.L_x_6:


//--------------------- .nv.shared.reserved.0     --------------------------
	.section	.nv.shared.reserved.0,"aw",@nobits
	.weak		__nv_reservedSMEM_offset_0_alias
	.size		__nv_reservedSMEM_offset_0_alias, 0, 64
	.other		__nv_reservedSMEM_offset_0_alias,@"STO_CUDA_RESERVED_SHARED STV_DEFAULT"
__nv_reservedSMEM_offset_0_alias:
	.zero		0
	.zero		64


//--------------------- .nv.constant0._Z10rmm_kernelPKiS0_Piiii --------------------------
	.section	.nv.constant0._Z10rmm_kernelPKiS0_Piiii,"a",@progbits
	.sectionflags	@""
	.align	4
.nv.constant0._Z10rmm_kernelPKiS0_Piiii:
	.zero		932


//--------------------- SYMBOLS --------------------------

	.type		.nv.reservedSmem.offset0,@object
	.size		.nv.reservedSmem.offset0,0x4
